//
// Generated by NVIDIA NVVM Compiler
//
// Compiler Build ID: CL-36424714
// Cuda compilation tools, release 13.0, V13.0.88
// Based on NVVM 20.0.0
//

.version 9.0
.target sm_100
.address_size 64

	// .globl	_Z9transposePfS_jjjj

.visible .entry _Z9transposePfS_jjjj(
	.param .u64 .ptr .align 1 _Z9transposePfS_jjjj_param_0,
	.param .u64 .ptr .align 1 _Z9transposePfS_jjjj_param_1,
	.param .u32 _Z9transposePfS_jjjj_param_2,
	.param .u32 _Z9transposePfS_jjjj_param_3,
	.param .u32 _Z9transposePfS_jjjj_param_4,
	.param .u32 _Z9transposePfS_jjjj_param_5
)
{
	.reg .pred 	%p<16>;
	.reg .b32 	%r<130>;
	.reg .b32 	%f<16>;
	.reg .b64 	%rd<65>;

	ld.param.u64 	%rd3, [_Z9transposePfS_jjjj_param_0];
	ld.param.u64 	%rd4, [_Z9transposePfS_jjjj_param_1];
	ld.param.u32 	%r48, [_Z9transposePfS_jjjj_param_2];
	ld.param.u32 	%r49, [_Z9transposePfS_jjjj_param_3];
	ld.param.u32 	%r46, [_Z9transposePfS_jjjj_param_4];
	ld.param.u32 	%r47, [_Z9transposePfS_jjjj_param_5];
	cvta.to.global.u64 	%rd1, %rd3;
	cvta.to.global.u64 	%rd2, %rd4;
	mov.u32 	%r50, %ctaid.x;
	mov.u32 	%r51, %ctaid.y;
	mov.u32 	%r52, %ctaid.z;
	mov.u32 	%r53, %tid.x;
	mov.u32 	%r54, %tid.y;
	mov.u32 	%r55, %tid.z;
	add.s32 	%r1, %r50, %r53;
	add.s32 	%r56, %r51, %r54;
	add.s32 	%r57, %r52, %r55;
	setp.ge.u32 	%p1, %r1, %r46;
	setp.ge.u32 	%p2, %r56, %r49;
	or.pred  	%p3, %p1, %p2;
	setp.ge.u32 	%p4, %r57, %r48;
	or.pred  	%p5, %p3, %p4;
	setp.eq.s32 	%p6, %r47, 0;
	or.pred  	%p7, %p5, %p6;
	@%p7 bra 	$L__BB0_12;
	mad.lo.s32 	%r59, %r49, %r57, %r56;
	mad.lo.s32 	%r60, %r59, %r46, %r1;
	mul.lo.s32 	%r4, %r60, %r47;
	add.s32 	%r61, %r47, -1;
	and.b32  	%r5, %r47, 7;
	setp.lt.u32 	%p8, %r61, 7;
	mov.b32 	%r128, 0;
	@%p8 bra 	$L__BB0_4;
	and.b32  	%r128, %r47, -8;
	neg.s32 	%r126, %r128;
	add.s32 	%r62, %r1, %r46;
	mad.lo.s32 	%r63, %r49, %r62, %r56;
	mad.lo.s32 	%r125, %r48, %r63, %r57;
	mul.lo.s32 	%r64, %r46, %r49;
	mul.lo.s32 	%r65, %r64, %r48;
	shl.b32 	%r9, %r65, 3;
	shl.b32 	%r66, %r46, 1;
	add.s32 	%r67, %r1, %r66;
	mad.lo.s32 	%r68, %r49, %r67, %r56;
	mad.lo.s32 	%r124, %r48, %r68, %r57;
	mad.lo.s32 	%r69, %r46, 3, %r1;
	mad.lo.s32 	%r70, %r49, %r69, %r56;
	mad.lo.s32 	%r123, %r48, %r70, %r57;
	shl.b32 	%r71, %r46, 2;
	add.s32 	%r72, %r1, %r71;
	mad.lo.s32 	%r73, %r49, %r72, %r56;
	mad.lo.s32 	%r122, %r48, %r73, %r57;
	mad.lo.s32 	%r74, %r46, 5, %r1;
	mad.lo.s32 	%r75, %r49, %r74, %r56;
	mad.lo.s32 	%r121, %r48, %r75, %r57;
	mad.lo.s32 	%r76, %r46, 6, %r1;
	mad.lo.s32 	%r77, %r49, %r76, %r56;
	mad.lo.s32 	%r120, %r48, %r77, %r57;
	mad.lo.s32 	%r78, %r46, 7, %r1;
	mad.lo.s32 	%r79, %r49, %r78, %r56;
	mad.lo.s32 	%r119, %r48, %r79, %r57;
	mad.lo.s32 	%r80, %r49, %r1, %r56;
	mad.lo.s32 	%r118, %r48, %r80, %r57;
	add.s32 	%r117, %r4, 3;
$L__BB0_3:
	.pragma "nounroll";
	add.s32 	%r81, %r117, -3;
	mul.wide.u32 	%rd5, %r81, 4;
	add.s64 	%rd6, %rd2, %rd5;
	ld.global.f32 	%f1, [%rd6];
	mul.wide.u32 	%rd7, %r118, 4;
	add.s64 	%rd8, %rd1, %rd7;
	st.global.f32 	[%rd8], %f1;
	add.s32 	%r82, %r117, -2;
	mul.wide.u32 	%rd9, %r82, 4;
	add.s64 	%rd10, %rd2, %rd9;
	ld.global.f32 	%f2, [%rd10];
	mul.wide.u32 	%rd11, %r125, 4;
	add.s64 	%rd12, %rd1, %rd11;
	st.global.f32 	[%rd12], %f2;
	add.s32 	%r83, %r117, -1;
	mul.wide.u32 	%rd13, %r83, 4;
	add.s64 	%rd14, %rd2, %rd13;
	ld.global.f32 	%f3, [%rd14];
	mul.wide.u32 	%rd15, %r124, 4;
	add.s64 	%rd16, %rd1, %rd15;
	st.global.f32 	[%rd16], %f3;
	add.s32 	%r84, %r117, 4;
	mul.wide.u32 	%rd17, %r117, 4;
	add.s64 	%rd18, %rd2, %rd17;
	ld.global.f32 	%f4, [%rd18];
	mul.wide.u32 	%rd19, %r123, 4;
	add.s64 	%rd20, %rd1, %rd19;
	st.global.f32 	[%rd20], %f4;
	add.s32 	%r85, %r117, 1;
	mul.wide.u32 	%rd21, %r85, 4;
	add.s64 	%rd22, %rd2, %rd21;
	ld.global.f32 	%f5, [%rd22];
	mul.wide.u32 	%rd23, %r122, 4;
	add.s64 	%rd24, %rd1, %rd23;
	st.global.f32 	[%rd24], %f5;
	add.s32 	%r86, %r117, 2;
	mul.wide.u32 	%rd25, %r86, 4;
	add.s64 	%rd26, %rd2, %rd25;
	ld.global.f32 	%f6, [%rd26];
	mul.wide.u32 	%rd27, %r121, 4;
	add.s64 	%rd28, %rd1, %rd27;
	st.global.f32 	[%rd28], %f6;
	add.s32 	%r87, %r117, 3;
	mul.wide.u32 	%rd29, %r87, 4;
	add.s64 	%rd30, %rd2, %rd29;
	ld.global.f32 	%f7, [%rd30];
	mul.wide.u32 	%rd31, %r120, 4;
	add.s64 	%rd32, %rd1, %rd31;
	st.global.f32 	[%rd32], %f7;
	mul.wide.u32 	%rd33, %r84, 4;
	add.s64 	%rd34, %rd2, %rd33;
	ld.global.f32 	%f8, [%rd34];
	mul.wide.u32 	%rd35, %r119, 4;
	add.s64 	%rd36, %rd1, %rd35;
	st.global.f32 	[%rd36], %f8;
	add.s32 	%r126, %r126, 8;
	add.s32 	%r125, %r125, %r9;
	add.s32 	%r124, %r124, %r9;
	add.s32 	%r123, %r123, %r9;
	add.s32 	%r122, %r122, %r9;
	add.s32 	%r121, %r121, %r9;
	add.s32 	%r120, %r120, %r9;
	add.s32 	%r119, %r119, %r9;
	add.s32 	%r118, %r118, %r9;
	add.s32 	%r117, %r117, 8;
	setp.ne.s32 	%p9, %r126, 0;
	@%p9 bra 	$L__BB0_3;
$L__BB0_4:
	setp.eq.s32 	%p10, %r5, 0;
	@%p10 bra 	$L__BB0_12;
	and.b32  	%r39, %r47, 3;
	setp.lt.u32 	%p11, %r5, 4;
	@%p11 bra 	$L__BB0_7;
	add.s32 	%r88, %r4, %r128;
	mad.lo.s32 	%r89, %r128, %r46, %r1;
	mad.lo.s32 	%r90, %r89, %r49, %r56;
	mad.lo.s32 	%r91, %r90, %r48, %r57;
	mul.wide.u32 	%rd37, %r88, 4;
	add.s64 	%rd38, %rd2, %rd37;
	ld.global.f32 	%f9, [%rd38];
	mul.wide.u32 	%rd39, %r91, 4;
	add.s64 	%rd40, %rd1, %rd39;
	st.global.f32 	[%rd40], %f9;
	add.s32 	%r92, %r88, 1;
	add.s32 	%r93, %r89, %r46;
	mad.lo.s32 	%r94, %r93, %r49, %r56;
	mad.lo.s32 	%r95, %r94, %r48, %r57;
	mul.wide.u32 	%rd41, %r92, 4;
	add.s64 	%rd42, %rd2, %rd41;
	ld.global.f32 	%f10, [%rd42];
	mul.wide.u32 	%rd43, %r95, 4;
	add.s64 	%rd44, %rd1, %rd43;
	st.global.f32 	[%rd44], %f10;
	add.s32 	%r96, %r88, 2;
	add.s32 	%r97, %r93, %r46;
	mad.lo.s32 	%r98, %r97, %r49, %r56;
	mad.lo.s32 	%r99, %r98, %r48, %r57;
	mul.wide.u32 	%rd45, %r96, 4;
	add.s64 	%rd46, %rd2, %rd45;
	ld.global.f32 	%f11, [%rd46];
	mul.wide.u32 	%rd47, %r99, 4;
	add.s64 	%rd48, %rd1, %rd47;
	st.global.f32 	[%rd48], %f11;
	add.s32 	%r100, %r88, 3;
	add.s32 	%r101, %r97, %r46;
	mad.lo.s32 	%r102, %r101, %r49, %r56;
	mad.lo.s32 	%r103, %r102, %r48, %r57;
	mul.wide.u32 	%rd49, %r100, 4;
	add.s64 	%rd50, %rd2, %rd49;
	ld.global.f32 	%f12, [%rd50];
	mul.wide.u32 	%rd51, %r103, 4;
	add.s64 	%rd52, %rd1, %rd51;
	st.global.f32 	[%rd52], %f12;
	add.s32 	%r128, %r128, 4;
$L__BB0_7:
	setp.eq.s32 	%p12, %r39, 0;
	@%p12 bra 	$L__BB0_12;
	setp.eq.s32 	%p13, %r39, 1;
	@%p13 bra 	$L__BB0_10;
	add.s32 	%r104, %r4, %r128;
	mad.lo.s32 	%r105, %r128, %r46, %r1;
	mad.lo.s32 	%r106, %r105, %r49, %r56;
	mad.lo.s32 	%r107, %r106, %r48, %r57;
	mul.wide.u32 	%rd53, %r104, 4;
	add.s64 	%rd54, %rd2, %rd53;
	ld.global.f32 	%f13, [%rd54];
	mul.wide.u32 	%rd55, %r107, 4;
	add.s64 	%rd56, %rd1, %rd55;
	st.global.f32 	[%rd56], %f13;
	add.s32 	%r108, %r104, 1;
	add.s32 	%r109, %r105, %r46;
	mad.lo.s32 	%r110, %r109, %r49, %r56;
	mad.lo.s32 	%r111, %r110, %r48, %r57;
	mul.wide.u32 	%rd57, %r108, 4;
	add.s64 	%rd58, %rd2, %rd57;
	ld.global.f32 	%f14, [%rd58];
	mul.wide.u32 	%rd59, %r111, 4;
	add.s64 	%rd60, %rd1, %rd59;
	st.global.f32 	[%rd60], %f14;
	add.s32 	%r128, %r128, 2;
$L__BB0_10:
	and.b32  	%r112, %r47, 1;
	setp.eq.b32 	%p14, %r112, 1;
	not.pred 	%p15, %p14;
	@%p15 bra 	$L__BB0_12;
	add.s32 	%r113, %r4, %r128;
	mad.lo.s32 	%r114, %r128, %r46, %r1;
	mad.lo.s32 	%r115, %r114, %r49, %r56;
	mad.lo.s32 	%r116, %r115, %r48, %r57;
	mul.wide.u32 	%rd61, %r113, 4;
	add.s64 	%rd62, %rd2, %rd61;
	ld.global.f32 	%f15, [%rd62];
	mul.wide.u32 	%rd63, %r116, 4;
	add.s64 	%rd64, %rd1, %rd63;
	st.global.f32 	[%rd64], %f15;
$L__BB0_12:
	ret;

}


// ===== COMPILED SASS (sm_100) =====

	.target	sm_100

	.elftype	@"ET_EXEC"


//--------------------- .note.nv.tkinfo           --------------------------
	.section	.note.nv.tkinfo,"",@"SHT_NOTE"
	.sectionflags	@"SHF_NOTE_NV_TKINFO"
	.tkinfo
        /*0018*/ 	.word	0x00000002
        /*0030*/ 	.string	""
        /*0030*/ 	.string	"ptxas"
        /*0030*/ 	.string	"Cuda compilation tools, release 13.0, V13.0.88"
        /*0030*/ 	.string	"Build cuda_13.0.r13.0/compiler.36424714_0"
        /*0030*/ 	.string	"-arch sm_100 -m 64 "



//--------------------- .note.nv.cuinfo           --------------------------
	.section	.note.nv.cuinfo,"",@"SHT_NOTE"
	.sectionflags	@"SHF_NOTE_NV_CUINFO"
        /*0018*/ 	.short	0x0002
        /*001a*/ 	.short	0x0064
        /*001c*/ 	.short	0x0082
	.zero		2


//--------------------- .nv.info                  --------------------------
	.section	.nv.info,"",@"SHT_CUDA_INFO"
	.align	4


	//----- nvinfo : EIATTR_REGCOUNT
	.align		4
        /*0000*/ 	.byte	0x04, 0x2f
        /*0002*/ 	.short	(.L_1 - .L_0)
	.align		4
.L_0:
        /*0004*/ 	.word	index@(_Z9transposePfS_jjjj)
        /*0008*/ 	.word	0x00000020


	//----- nvinfo : EIATTR_FRAME_SIZE
	.align		4
.L_1:
        /*000c*/ 	.byte	0x04, 0x11
        /*000e*/ 	.short	(.L_3 - .L_2)
	.align		4
.L_2:
        /*0010*/ 	.word	index@(_Z9transposePfS_jjjj)
        /*0014*/ 	.word	0x00000000


	//----- nvinfo : EIATTR_MIN_STACK_SIZE
	.align		4
.L_3:
        /*0018*/ 	.byte	0x04, 0x12
        /*001a*/ 	.short	(.L_5 - .L_4)
	.align		4
.L_4:
        /*001c*/ 	.word	index@(_Z9transposePfS_jjjj)
        /*0020*/ 	.word	0x00000000
.L_5:


//--------------------- .nv.compat                --------------------------
	.section	.nv.compat,"",@"SHT_CUDA_COMPAT_INFO"
	.align	4
        /*0000*/ 	.byte	0x02, 0x09, 0x00, 0x00, 0x02, 0x02, 0x01, 0x00, 0x02, 0x05, 0x05, 0x00, 0x03, 0x07, 0x01, 0x01
        /*0010*/ 	.byte	0x02, 0x03, 0x00, 0x00, 0x02, 0x06, 0x01, 0x00, 0x04, 0x0b, 0x08, 0x00, 0x09, 0x00, 0x00, 0x00
        /*0020*/ 	.byte	0x00, 0x00, 0x00, 0x00


//--------------------- .nv.info._Z9transposePfS_jjjj --------------------------
	.section	.nv.info._Z9transposePfS_jjjj,"",@"SHT_CUDA_INFO"
	.sectionflags	@""
	.align	4


	//----- nvinfo : EIATTR_CUDA_API_VERSION
	.align		4
        /*0000*/ 	.byte	0x04, 0x37
        /*0002*/ 	.short	(.L_7 - .L_6)
.L_6:
        /*0004*/ 	.word	0x00000082


	//----- nvinfo : EIATTR_KPARAM_INFO
	.align		4
.L_7:
        /*0008*/ 	.byte	0x04, 0x17
        /*000a*/ 	.short	(.L_9 - .L_8)
.L_8:
        /*000c*/ 	.word	0x00000000
        /*0010*/ 	.short	0x0005
        /*0012*/ 	.short	0x001c
        /*0014*/ 	.byte	0x00, 0xf0, 0x11, 0x00


	//----- nvinfo : EIATTR_KPARAM_INFO
	.align		4
.L_9:
        /*0018*/ 	.byte	0x04, 0x17
        /*001a*/ 	.short	(.L_11 - .L_10)
.L_10:
        /*001c*/ 	.word	0x00000000
        /*0020*/ 	.short	0x0004
        /*0022*/ 	.short	0x0018
        /*0024*/ 	.byte	0x00, 0xf0, 0x11, 0x00


	//----- nvinfo : EIATTR_KPARAM_INFO
	.align		4
.L_11:
        /*0028*/ 	.byte	0x04, 0x17
        /*002a*/ 	.short	(.L_13 - .L_12)
.L_12:
        /*002c*/ 	.word	0x00000000
        /*0030*/ 	.short	0x0003
        /*0032*/ 	.short	0x0014
        /*0034*/ 	.byte	0x00, 0xf0, 0x11, 0x00


	//----- nvinfo : EIATTR_KPARAM_INFO
	.align		4
.L_13:
        /*0038*/ 	.byte	0x04, 0x17
        /*003a*/ 	.short	(.L_15 - .L_14)
.L_14:
        /*003c*/ 	.word	0x00000000
        /*0040*/ 	.short	0x0002
        /*0042*/ 	.short	0x0010
        /*0044*/ 	.byte	0x00, 0xf0, 0x11, 0x00


	//----- nvinfo : EIATTR_KPARAM_INFO
	.align		4
.L_15:
        /*0048*/ 	.byte	0x04, 0x17
        /*004a*/ 	.short	(.L_17 - .L_16)
.L_16:
        /*004c*/ 	.word	0x00000000
        /*0050*/ 	.short	0x0001
        /*0052*/ 	.short	0x0008
        /*0054*/ 	.byte	0x00, 0xf5, 0x21, 0x00


	//----- nvinfo : EIATTR_KPARAM_INFO
	.align		4
.L_17:
        /*0058*/ 	.byte	0x04, 0x17
        /*005a*/ 	.short	(.L_19 - .L_18)
.L_18:
        /*005c*/ 	.word	0x00000000
        /*0060*/ 	.short	0x0000
        /*0062*/ 	.short	0x0000
        /*0064*/ 	.byte	0x00, 0xf5, 0x21, 0x00


	//----- nvinfo : EIATTR_SPARSE_MMA_MASK
	.align		4
.L_19:
        /*0068*/ 	.byte	0x03, 0x50
        /*006a*/ 	.short	0x0000


	//----- nvinfo : EIATTR_MAXREG_COUNT
	.align		4
        /*006c*/ 	.byte	0x03, 0x1b
        /*006e*/ 	.short	0x00ff


	//----- nvinfo : EIATTR_MERCURY_ISA_VERSION
	.align		4
        /*0070*/ 	.byte	0x03, 0x5f
        /*0072*/ 	.short	0x0101


	//----- nvinfo : EIATTR_VRC_CTA_INIT_COUNT
	.align		4
        /*0074*/ 	.byte	0x02, 0x4a
	.zero		1
	.zero		1


	//----- nvinfo : EIATTR_EXIT_INSTR_OFFSETS
	.align		4
        /*0078*/ 	.byte	0x04, 0x1c
        /*007a*/ 	.short	(.L_21 - .L_20)


	//   ....[0]....
.L_20:
        /*007c*/ 	.word	0x000000f0


	//   ....[1]....
        /*0080*/ 	.word	0x00000760


	//   ....[2]....
        /*0084*/ 	.word	0x000009e0


	//   ....[3]....
        /*0088*/ 	.word	0x00000b70


	//   ....[4]....
        /*008c*/ 	.word	0x00000c20


	//----- nvinfo : EIATTR_CBANK_PARAM_SIZE
	.align		4
.L_21:
        /*0090*/ 	.byte	0x03, 0x19
        /*0092*/ 	.short	0x0020


	//----- nvinfo : EIATTR_PARAM_CBANK
	.align		4
        /*0094*/ 	.byte	0x04, 0x0a
        /*0096*/ 	.short	(.L_23 - .L_22)
	.align		4
.L_22:
        /*0098*/ 	.word	index@(.nv.constant0._Z9transposePfS_jjjj)
        /*009c*/ 	.short	0x0380
        /*009e*/ 	.short	0x0020


	//----- nvinfo : EIATTR_SW_WAR
	.align		4
.L_23:
        /*00a0*/ 	.byte	0x04, 0x36
        /*00a2*/ 	.short	(.L_25 - .L_24)
.L_24:
        /*00a4*/ 	.word	0x00000008
.L_25:


//--------------------- .nv.callgraph             --------------------------
	.section	.nv.callgraph,"",@"SHT_CUDA_CALLGRAPH"
	.align	4
	.sectionentsize	8
	.align		4
        /*0000*/ 	.word	0x00000000
	.align		4
        /*0004*/ 	.word	0xffffffff
	.align		4
        /*0008*/ 	.word	0x00000000
	.align		4
        /*000c*/ 	.word	0xfffffffe
	.align		4
        /*0010*/ 	.word	0x00000000
	.align		4
        /*0014*/ 	.word	0xfffffffd
	.align		4
        /*0018*/ 	.word	0x00000000
	.align		4
        /*001c*/ 	.word	0xfffffffc


//--------------------- .text._Z9transposePfS_jjjj --------------------------
	.section	.text._Z9transposePfS_jjjj,"ax",@progbits
	.align	128
        .global         _Z9transposePfS_jjjj
        .type           _Z9transposePfS_jjjj,@function
        .size           _Z9transposePfS_jjjj,(.L_x_5 - _Z9transposePfS_jjjj)
        .other          _Z9transposePfS_jjjj,@"STO_CUDA_ENTRY STV_DEFAULT"
_Z9transposePfS_jjjj:
.text._Z9transposePfS_jjjj:
[----:B------:R-:W-:Y:S01]  /*0000*/  LDC R1, c[0x0][0x37c] ;  /* 0x0000df00ff017b82 */ /* 0x000fe20000000800 */
[----:B------:R-:W0:Y:S07]  /*0010*/  S2R R0, SR_TID.Y ;  /* 0x0000000000007919 */ /* 0x000e2e0000002200 */
[----:B------:R-:W0:Y:S01]  /*0020*/  S2UR UR5, SR_CTAID.Y ;  /* 0x00000000000579c3 */ /* 0x000e220000002600 */
[----:B------:R-:W1:Y:S01]  /*0030*/  LDCU.128 UR12, c[0x0][0x390] ;  /* 0x00007200ff0c77ac */ /* 0x000e620008000c00 */
[----:B------:R-:W2:Y:S01]  /*0040*/  S2R R3, SR_TID.X ;  /* 0x0000000000037919 */ /* 0x000ea20000002100 */
[----:B------:R-:W3:Y:S05]  /*0050*/  S2R R5, SR_TID.Z ;  /* 0x0000000000057919 */ /* 0x000eea0000002300 */
[----:B------:R-:W2:Y:S08]  /*0060*/  S2UR UR4, SR_CTAID.X ;  /* 0x00000000000479c3 */ /* 0x000eb00000002500 */
[----:B------:R-:W3:Y:S01]  /*0070*/  S2UR UR6, SR_CTAID.Z ;  /* 0x00000000000679c3 */ /* 0x000ee20000002700 */
[----:B0-----:R-:W-:-:S02]  /*0080*/  IADD3 R0, PT, PT, R0, UR5, RZ ;  /* 0x0000000500007c10 */ /* 0x001fc4000fffe0ff */
[----:B--2---:R-:W-:Y:S02]  /*0090*/  IADD3 R3, PT, PT, R3, UR4, RZ ;  /* 0x0000000403037c10 */ /* 0x004fe4000fffe0ff */
[----:B-1----:R-:W-:Y:S02]  /*00a0*/  ISETP.GE.U32.AND P0, PT, R0, UR13, PT ;  /* 0x0000000d00007c0c */ /* 0x002fe4000bf06070 */
[----:B---3--:R-:W-:Y:S02]  /*00b0*/  IADD3 R5, PT, PT, R5, UR6, RZ ;  /* 0x0000000605057c10 */ /* 0x008fe4000fffe0ff */
[----:B------:R-:W-:-:S04]  /*00c0*/  ISETP.GE.U32.OR P0, PT, R3, UR14, P0 ;  /* 0x0000000e03007c0c */ /* 0x000fc80008706470 */
[----:B------:R-:W-:-:S04]  /*00d0*/  ISETP.GE.U32.OR P0, PT, R5, UR12, P0 ;  /* 0x0000000c05007c0c */ /* 0x000fc80008706470 */
[----:B------:R-:W-:-:S13]  /*00e0*/  ISETP.EQ.OR P0, PT, RZ, UR15, P0 ;  /* 0x0000000fff007c0c */ /* 0x000fda0008702670 */
[----:B------:R-:W-:Y:S05]  /*00f0*/  @P0 EXIT ;  /* 0x000000000000094d */ /* 0x000fea0003800000 */
[----:B------:R-:W-:Y:S01]  /*0100*/  UIADD3 UR4, UPT, UPT, UR15, -0x1, URZ ;  /* 0xffffffff0f047890 */ /* 0x000fe2000fffe0ff */
[----:B------:R-:W-:Y:S02]  /*0110*/  IMAD R4, R5, UR13, R0 ;  /* 0x0000000d05047c24 */ /* 0x000fe4000f8e0200 */
[----:B------:R-:W-:Y:S01]  /*0120*/  HFMA2 R2, -RZ, RZ, 0, 0 ;  /* 0x00000000ff027431 */ /* 0x000fe200000001ff */
[----:B------:R-:W-:Y:S02]  /*0130*/  ULOP3.LUT UR5, UR15, 0x7, URZ, 0xc0, !UPT ;  /* 0x000000070f057892 */ /* 0x000fe4000f8ec0ff */
[----:B------:R-:W-:Y:S01]  /*0140*/  UISETP.GE.U32.AND UP0, UPT, UR4, 0x7, UPT ;  /* 0x000000070400788c */ /* 0x000fe2000bf06070 */
[----:B------:R-:W-:Y:S01]  /*0150*/  IMAD R7, R4, UR14, R3 ;  /* 0x0000000e04077c24 */ /* 0x000fe2000f8e0203 */
[----:B------:R-:W0:Y:S07]  /*0160*/  LDCU.64 UR8, c[0x0][0x358] ;  /* 0x00006b00ff0877ac */ /* 0x000e2e0008000a00 */
[----:B------:R-:W-:Y:S05]  /*0170*/  BRA.U !UP0, `(.L_x_0) ;  /* 0x0000000508747547 */ /* 0x000fea000b800000 */
[----:B------:R-:W1:Y:S01]  /*0180*/  LDC.64 R12, c[0x0][0x380] ;  /* 0x0000e000ff0c7b82 */ /* 0x000e620000000a00 */
[C---:B------:R-:W-:Y:S01]  /*0190*/  IADD3 R9, PT, PT, R3.reuse, UR14, RZ ;  /* 0x0000000e03097c10 */ /* 0x040fe2000fffe0ff */
[----:B------:R-:W-:Y:S01]  /*01a0*/  ULOP3.LUT UR6, UR15, 0xfffffff8, URZ, 0xc0, !UPT ;  /* 0xfffffff80f067892 */ /* 0x000fe2000f8ec0ff */
[----:B------:R-:W-:Y:S01]  /*01b0*/  MOV R4, UR14 ;  /* 0x0000000e00047c02 */ /* 0x000fe20008000f00 */
[--C-:B------:R-:W-:Y:S01]  /*01c0*/  IMAD R6, R3, UR13, R0.reuse ;  /* 0x0000000d03067c24 */ /* 0x100fe2000f8e0200 */
[----:B------:R-:W-:Y:S01]  /*01d0*/  MOV R2, UR14 ;  /* 0x0000000e00027c02 */ /* 0x000fe20008000f00 */
[----:B------:R-:W-:Y:S01]  /*01e0*/  IMAD R8, R9, UR13, R0 ;  /* 0x0000000d09087c24 */ /* 0x000fe2000f8e0200 */
[----:B------:R-:W-:Y:S01]  /*01f0*/  MOV R10, UR14 ;  /* 0x0000000e000a7c02 */ /* 0x000fe20008000f00 */
[----:B------:R-:W2:Y:S01]  /*0200*/  LDC.64 R14, c[0x0][0x388] ;  /* 0x0000e200ff0e7b82 */ /* 0x000ea20000000a00 */
[----:B------:R-:W-:Y:S01]  /*0210*/  MOV R16, UR14 ;  /* 0x0000000e00107c02 */ /* 0x000fe20008000f00 */
[----:B------:R-:W-:Y:S01]  /*0220*/  IMAD R11, R4, 0x3, R3 ;  /* 0x00000003040b7824 */ /* 0x000fe200078e0203 */
[----:B------:R-:W-:Y:S01]  /*0230*/  MOV R18, UR14 ;  /* 0x0000000e00127c02 */ /* 0x000fe20008000f00 */
[----:B------:R-:W-:-:S02]  /*0240*/  UIMAD UR4, UR13, UR14, URZ ;  /* 0x0000000e0d0472a4 */ /* 0x000fc4000f8e02ff */
[----:B------:R-:W-:Y:S01]  /*0250*/  MOV R20, UR14 ;  /* 0x0000000e00147c02 */ /* 0x000fe20008000f00 */
[--C-:B------:R-:W-:Y:S01]  /*0260*/  IMAD R19, R16, 0x5, R3.reuse ;  /* 0x0000000510137824 */ /* 0x100fe200078e0203 */
[----:B------:R-:W-:Y:S01]  /*0270*/  MOV R22, UR15 ;  /* 0x0000000f00167c02 */ /* 0x000fe20008000f00 */
[--C-:B------:R-:W-:Y:S01]  /*0280*/  IMAD R21, R18, 0x6, R3.reuse ;  /* 0x0000000612157824 */ /* 0x100fe200078e0203 */
[-C--:B------:R-:W-:Y:S01]  /*0290*/  LEA R9, R2, R3.reuse, 0x1 ;  /* 0x0000000302097211 */ /* 0x080fe200078e08ff */
[----:B------:R-:W-:Y:S01]  /*02a0*/  IMAD R23, R20, 0x7, R3 ;  /* 0x0000000714177824 */ /* 0x000fe200078e0203 */
[----:B------:R-:W-:Y:S01]  /*02b0*/  LEA R17, R10, R3, 0x2 ;  /* 0x000000030a117211 */ /* 0x000fe200078e10ff */
[----:B------:R-:W-:Y:S01]  /*02c0*/  IMAD R4, R7, R22, 0x3 ;  /* 0x0000000307047424 */ /* 0x000fe200078e0216 */
[----:B------:R-:W-:Y:S01]  /*02d0*/  MOV R2, UR6 ;  /* 0x0000000600027c02 */ /* 0x000fe20008000f00 */
[--C-:B------:R-:W-:Y:S01]  /*02e0*/  IMAD R10, R11, UR13, R0.reuse ;  /* 0x0000000d0b0a7c24 */ /* 0x100fe2000f8e0200 */
[----:B------:R-:W-:Y:S01]  /*02f0*/  UIMAD UR4, UR4, UR12, URZ ;  /* 0x0000000c040472a4 */ /* 0x000fe2000f8e02ff */
[--C-:B------:R-:W-:Y:S01]  /*0300*/  IMAD R26, R9, UR13, R0.reuse ;  /* 0x0000000d091a7c24 */ /* 0x100fe2000f8e0200 */
[----:B------:R-:W-:Y:S01]  /*0310*/  UIADD3 UR7, UPT, UPT, -UR6, URZ, URZ ;  /* 0x000000ff06077290 */ /* 0x000fe2000fffe1ff */
[----:B------:R-:W-:-:S02]  /*0320*/  IMAD R16, R17, UR13, R0 ;  /* 0x0000000d11107c24 */ /* 0x000fc4000f8e0200 */
[--C-:B------:R-:W-:Y:S02]  /*0330*/  IMAD R18, R19, UR13, R0.reuse ;  /* 0x0000000d13127c24 */ /* 0x100fe4000f8e0200 */
[--C-:B------:R-:W-:Y:S02]  /*0340*/  IMAD R20, R21, UR13, R0.reuse ;  /* 0x0000000d15147c24 */ /* 0x100fe4000f8e0200 */
[----:B------:R-:W-:Y:S02]  /*0350*/  IMAD R22, R23, UR13, R0 ;  /* 0x0000000d17167c24 */ /* 0x000fe4000f8e0200 */
[--C-:B------:R-:W-:Y:S02]  /*0360*/  IMAD R9, R10, UR12, R5.reuse ;  /* 0x0000000c0a097c24 */ /* 0x100fe4000f8e0205 */
[--C-:B------:R-:W-:Y:S02]  /*0370*/  IMAD R6, R6, UR12, R5.reuse ;  /* 0x0000000c06067c24 */ /* 0x100fe4000f8e0205 */
[----:B------:R-:W-:-:S02]  /*0380*/  IMAD R8, R8, UR12, R5 ;  /* 0x0000000c08087c24 */ /* 0x000fc4000f8e0205 */
[--C-:B------:R-:W-:Y:S02]  /*0390*/  IMAD R26, R26, UR12, R5.reuse ;  /* 0x0000000c1a1a7c24 */ /* 0x100fe4000f8e0205 */
[--C-:B------:R-:W-:Y:S02]  /*03a0*/  IMAD R10, R16, UR12, R5.reuse ;  /* 0x0000000c100a7c24 */ /* 0x100fe4000f8e0205 */
[--C-:B------:R-:W-:Y:S02]  /*03b0*/  IMAD R11, R18, UR12, R5.reuse ;  /* 0x0000000c120b7c24 */ /* 0x100fe4000f8e0205 */
[--C-:B------:R-:W-:Y:S02]  /*03c0*/  IMAD R27, R20, UR12, R5.reuse ;  /* 0x0000000c141b7c24 */ /* 0x100fe4000f8e0205 */
[----:B-1----:R-:W-:-:S07]  /*03d0*/  IMAD R29, R22, UR12, R5 ;  /* 0x0000000c161d7c24 */ /* 0x002fce000f8e0205 */
.L_x_1:
[----:B-1----:R-:W-:-:S05]  /*03e0*/  IADD3 R19, PT, PT, R4, -0x3, RZ ;  /* 0xfffffffd04137810 */ /* 0x002fca0007ffe0ff */
[----:B--2---:R-:W-:-:S05]  /*03f0*/  IMAD.WIDE.U32 R18, R19, 0x4, R14 ;  /* 0x0000000413127825 */ /* 0x004fca00078e000e */
[----:B0-----:R-:W2:Y:S01]  /*0400*/  LDG.E R28, desc[UR8][R18.64] ;  /* 0x00000008121c7981 */ /* 0x001ea2000c1e1900 */
[----:B------:R-:W-:Y:S01]  /*0410*/  IADD3 R21, PT, PT, R4, -0x2, RZ ;  /* 0xfffffffe04157810 */ /* 0x000fe20007ffe0ff */
[----:B------:R-:W-:-:S04]  /*0420*/  IMAD.WIDE.U32 R22, R6, 0x4, R12 ;  /* 0x0000000406167825 */ /* 0x000fc800078e000c */
[----:B------:R-:W-:Y:S01]  /*0430*/  IMAD.WIDE.U32 R20, R21, 0x4, R14 ;  /* 0x0000000415147825 */ /* 0x000fe200078e000e */
[----:B------:R-:W-:Y:S01]  /*0440*/  IADD3 R25, PT, PT, R4, -0x1, RZ ;  /* 0xffffffff04197810 */ /* 0x000fe20007ffe0ff */
[----:B--2---:R-:W-:Y:S04]  /*0450*/  STG.E desc[UR8][R22.64], R28 ;  /* 0x0000001c16007986 */ /* 0x004fe8000c101908 */
[----:B------:R-:W2:Y:S01]  /*0460*/  LDG.E R21, desc[UR8][R20.64] ;  /* 0x0000000814157981 */ /* 0x000ea2000c1e1900 */
[----:B------:R-:W-:-:S04]  /*0470*/  IMAD.WIDE.U32 R16, R8, 0x4, R12 ;  /* 0x0000000408107825 */ /* 0x000fc800078e000c */
[--C-:B------:R-:W-:Y:S01]  /*0480*/  IMAD.WIDE.U32 R24, R25, 0x4, R14.reuse ;  /* 0x0000000419187825 */ /* 0x100fe200078e000e */
[----:B--2---:R0:W-:Y:S05]  /*0490*/  STG.E desc[UR8][R16.64], R21 ;  /* 0x0000001510007986 */ /* 0x0041ea000c101908 */
[----:B------:R-:W2:Y:S01]  /*04a0*/  LDG.E R25, desc[UR8][R24.64] ;  /* 0x0000000818197981 */ /* 0x000ea2000c1e1900 */
[----:B------:R-:W-:-:S04]  /*04b0*/  IMAD.WIDE.U32 R18, R4, 0x4, R14 ;  /* 0x0000000404127825 */ /* 0x000fc800078e000e */
[----:B0-----:R-:W-:-:S05]  /*04c0*/  IMAD.WIDE.U32 R16, R26, 0x4, R12 ;  /* 0x000000041a107825 */ /* 0x001fca00078e000c */
[----:B--2---:R0:W-:Y:S04]  /*04d0*/  STG.E desc[UR8][R16.64], R25 ;  /* 0x0000001910007986 */ /* 0x0041e8000c101908 */
[----:B------:R-:W2:Y:S01]  /*04e0*/  LDG.E R19, desc[UR8][R18.64] ;  /* 0x0000000812137981 */ /* 0x000ea2000c1e1900 */
[----:B------:R-:W-:Y:S01]  /*04f0*/  IADD3 R28, PT, PT, R4, 0x1, RZ ;  /* 0x00000001041c7810 */ /* 0x000fe20007ffe0ff */
[----:B------:R-:W-:-:S04]  /*0500*/  IMAD.WIDE.U32 R22, R9, 0x4, R12 ;  /* 0x0000000409167825 */ /* 0x000fc800078e000c */
[----:B------:R-:W-:Y:S01]  /*0510*/  IMAD.WIDE.U32 R20, R28, 0x4, R14 ;  /* 0x000000041c147825 */ /* 0x000fe200078e000e */
[----:B--2---:R1:W-:Y:S04]  /*0520*/  STG.E desc[UR8][R22.64], R19 ;  /* 0x0000001316007986 */ /* 0x0043e8000c101908 */
[----:B------:R2:W3:Y:S01]  /*0530*/  LDG.E R28, desc[UR8][R20.64] ;  /* 0x00000008141c7981 */ /* 0x0004e2000c1e1900 */
[----:B0-----:R-:W-:Y:S01]  /*0540*/  IMAD.WIDE.U32 R16, R10, 0x4, R12 ;  /* 0x000000040a107825 */ /* 0x001fe200078e000c */
[----:B--2---:R-:W-:-:S05]  /*0550*/  IADD3 R21, PT, PT, R4, 0x2, RZ ;  /* 0x0000000204157810 */ /* 0x004fca0007ffe0ff */
[----:B------:R-:W-:Y:S01]  /*0560*/  IMAD.WIDE.U32 R24, R21, 0x4, R14 ;  /* 0x0000000415187825 */ /* 0x000fe200078e000e */
[----:B---3--:R0:W-:Y:S05]  /*0570*/  STG.E desc[UR8][R16.64], R28 ;  /* 0x0000001c10007986 */ /* 0x0081ea000c101908 */
[----:B------:R-:W2:Y:S01]  /*0580*/  LDG.E R25, desc[UR8][R24.64] ;  /* 0x0000000818197981 */ /* 0x000ea2000c1e1900 */
[----:B------:R-:W-:-:S05]  /*0590*/  IADD3 R18, PT, PT, R4, 0x3, RZ ;  /* 0x0000000304127810 */ /* 0x000fca0007ffe0ff */
[----:B-1----:R-:W-:-:S04]  /*05a0*/  IMAD.WIDE.U32 R18, R18, 0x4, R14 ;  /* 0x0000000412127825 */ /* 0x002fc800078e000e */
[----:B0-----:R-:W-:-:S05]  /*05b0*/  IMAD.WIDE.U32 R16, R11, 0x4, R12 ;  /* 0x000000040b107825 */ /* 0x001fca00078e000c */
[----:B--2---:R0:W-:Y:S04]  /*05c0*/  STG.E desc[UR8][R16.64], R25 ;  /* 0x0000001910007986 */ /* 0x0041e8000c101908 */
[----:B------:R-:W2:Y:S01]  /*05d0*/  LDG.E R19, desc[UR8][R18.64] ;  /* 0x0000000812137981 */ /* 0x000ea2000c1e1900 */
[----:B------:R-:W-:Y:S01]  /*05e0*/  IADD3 R23, PT, PT, R4, 0x4, RZ ;  /* 0x0000000404177810 */ /* 0x000fe20007ffe0ff */
[----:B------:R-:W-:-:S04]  /*05f0*/  IMAD.WIDE.U32 R20, R27, 0x4, R12 ;  /* 0x000000041b147825 */ /* 0x000fc800078e000c */
[----:B------:R-:W-:Y:S01]  /*0600*/  IMAD.WIDE.U32 R22, R23, 0x4, R14 ;  /* 0x0000000417167825 */ /* 0x000fe200078e000e */
[----:B--2---:R1:W-:Y:S05]  /*0610*/  STG.E desc[UR8][R20.64], R19 ;  /* 0x0000001314007986 */ /* 0x0043ea000c101908 */
[----:B------:R-:W2:Y:S01]  /*0620*/  LDG.E R23, desc[UR8][R22.64] ;  /* 0x0000000816177981 */ /* 0x000ea2000c1e1900 */
[----:B0-----:R-:W-:Y:S01]  /*0630*/  IMAD.WIDE.U32 R24, R29, 0x4, R12 ;  /* 0x000000041d187825 */ /* 0x001fe200078e000c */
[----:B------:R-:W-:Y:S01]  /*0640*/  UIADD3 UR7, UPT, UPT, UR7, 0x8, URZ ;  /* 0x0000000807077890 */ /* 0x000fe2000fffe0ff */
[----:B------:R-:W-:Y:S02]  /*0650*/  MOV R28, UR4 ;  /* 0x00000004001c7c02 */ /* 0x000fe40008000f00 */
[----:B------:R-:W-:Y:S01]  /*0660*/  MOV R17, UR4 ;  /* 0x0000000400117c02 */ /* 0x000fe20008000f00 */
[----:B------:R-:W-:Y:S01]  /*0670*/  UISETP.NE.AND UP0, UPT, UR7, URZ, UPT ;  /* 0x000000ff0700728c */ /* 0x000fe2000bf05270 */
[----:B------:R-:W-:-:S02]  /*0680*/  MOV R16, UR4 ;  /* 0x0000000400107c02 */ /* 0x000fc40008000f00 */
[----:B------:R-:W-:Y:S02]  /*0690*/  MOV R18, UR4 ;  /* 0x0000000400127c02 */ /* 0x000fe40008000f00 */
[----:B------:R-:W-:Y:S02]  /*06a0*/  LEA R8, R28, R8, 0x3 ;  /* 0x000000081c087211 */ /* 0x000fe400078e18ff */
[----:B------:R-:W-:Y:S02]  /*06b0*/  LEA R26, R17, R26, 0x3 ;  /* 0x0000001a111a7211 */ /* 0x000fe400078e18ff */
[----:B------:R-:W-:Y:S02]  /*06c0*/  LEA R9, R16, R9, 0x3 ;  /* 0x0000000910097211 */ /* 0x000fe400078e18ff */
[----:B------:R-:W-:Y:S02]  /*06d0*/  LEA R10, R18, R10, 0x3 ;  /* 0x0000000a120a7211 */ /* 0x000fe400078e18ff */
[----:B------:R-:W-:-:S02]  /*06e0*/  LEA R11, R28, R11, 0x3 ;  /* 0x0000000b1c0b7211 */ /* 0x000fc400078e18ff */
[----:B------:R-:W-:Y:S02]  /*06f0*/  LEA R27, R16, R27, 0x3 ;  /* 0x0000001b101b7211 */ /* 0x000fe400078e18ff */
[----:B------:R-:W-:Y:S02]  /*0700*/  LEA R29, R18, R29, 0x3 ;  /* 0x0000001d121d7211 */ /* 0x000fe400078e18ff */
[----:B------:R-:W-:Y:S02]  /*0710*/  LEA R6, R17, R6, 0x3 ;  /* 0x0000000611067211 */ /* 0x000fe400078e18ff */
[----:B------:R-:W-:Y:S01]  /*0720*/  IADD3 R4, PT, PT, R4, 0x8, RZ ;  /* 0x0000000804047810 */ /* 0x000fe20007ffe0ff */
[----:B--2---:R1:W-:Y:S01]  /*0730*/  STG.E desc[UR8][R24.64], R23 ;  /* 0x0000001718007986 */ /* 0x0043e2000c101908 */
[----:B------:R-:W-:Y:S05]  /*0740*/  BRA.U UP0, `(.L_x_1) ;  /* 0xfffffffd00247547 */ /* 0x000fea000b83ffff */
.L_x_0:
[----:B------:R-:W-:-:S13]  /*0750*/  ISETP.NE.AND P0, PT, RZ, UR5, PT ;  /* 0x00000005ff007c0c */ /* 0x000fda000bf05270 */
[----:B0-----:R-:W-:Y:S05]  /*0760*/  @!P0 EXIT ;  /* 0x000000000000894d */ /* 0x001fea0003800000 */
[----:B------:R-:W-:Y:S02]  /*0770*/  UISETP.GE.U32.AND UP0, UPT, UR5, 0x4, UPT ;  /* 0x000000040500788c */ /* 0x000fe4000bf06070 */
[----:B------:R-:W-:-:S07]  /*0780*/  ULOP3.LUT UR4, UR15, 0x3, URZ, 0xc0, !UPT ;  /* 0x000000030f047892 */ /* 0x000fce000f8ec0ff */
[----:B------:R-:W-:Y:S05]  /*0790*/  BRA.U !UP0, `(.L_x_2) ;  /* 0x00000001088c7547 */ /* 0x000fea000b800000 */
[----:B------:R-:W0:Y:S01]  /*07a0*/  LDC.64 R10, c[0x0][0x388] ;  /* 0x0000e200ff0a7b82 */ /* 0x000e220000000a00 */
[----:B------:R-:W-:-:S07]  /*07b0*/  IMAD R13, R7, UR15, R2 ;  /* 0x0000000f070d7c24 */ /* 0x000fce000f8e0202 */
[----:B------:R-:W2:Y:S01]  /*07c0*/  LDC.64 R8, c[0x0][0x380] ;  /* 0x0000e000ff087b82 */ /* 0x000ea20000000a00 */
[----:B0-----:R-:W-:-:S05]  /*07d0*/  IMAD.WIDE.U32 R14, R13, 0x4, R10 ;  /* 0x000000040d0e7825 */ /* 0x001fca00078e000a */
[----:B-1----:R-:W3:Y:S01]  /*07e0*/  LDG.E R23, desc[UR8][R14.64] ;  /* 0x000000080e177981 */ /* 0x002ee2000c1e1900 */
[----:B------:R-:W-:Y:S01]  /*07f0*/  IMAD R21, R2, UR14, R3 ;  /* 0x0000000e02157c24 */ /* 0x000fe2000f8e0203 */
[----:B------:R-:W-:-:S03]  /*0800*/  IADD3 R19, PT, PT, R13, 0x1, RZ ;  /* 0x000000010d137810 */ /* 0x000fc60007ffe0ff */
[----:B------:R-:W-:Y:S02]  /*0810*/  IMAD R4, R21, UR13, R0 ;  /* 0x0000000d15047c24 */ /* 0x000fe4000f8e0200 */
[----:B------:R-:W-:-:S04]  /*0820*/  IMAD.WIDE.U32 R18, R19, 0x4, R10 ;  /* 0x0000000413127825 */ /* 0x000fc800078e000a */
[----:B------:R-:W-:-:S04]  /*0830*/  IMAD R17, R4, UR12, R5 ;  /* 0x0000000c04117c24 */ /* 0x000fc8000f8e0205 */
[----:B--2---:R-:W-:Y:S01]  /*0840*/  IMAD.WIDE.U32 R16, R17, 0x4, R8 ;  /* 0x0000000411107825 */ /* 0x004fe200078e0008 */
[----:B------:R-:W-:-:S04]  /*0850*/  IADD3 R25, PT, PT, R21, UR14, RZ ;  /* 0x0000000e15197c10 */ /* 0x000fc8000fffe0ff */
[----:B---3--:R0:W-:Y:S04]  /*0860*/  STG.E desc[UR8][R16.64], R23 ;  /* 0x0000001710007986 */ /* 0x0081e8000c101908 */
[----:B------:R-:W2:Y:S01]  /*0870*/  LDG.E R19, desc[UR8][R18.64] ;  /* 0x0000000812137981 */ /* 0x000ea2000c1e1900 */
[----:B------:R-:W-:Y:S01]  /*0880*/  IMAD R4, R25, UR13, R0 ;  /* 0x0000000d19047c24 */ /* 0x000fe2000f8e0200 */
[----:B------:R-:W-:-:S03]  /*0890*/  IADD3 R21, PT, PT, R13, 0x2, RZ ;  /* 0x000000020d157810 */ /* 0x000fc60007ffe0ff */
[----:B------:R-:W-:Y:S02]  /*08a0*/  IMAD R15, R4, UR12, R5 ;  /* 0x0000000c040f7c24 */ /* 0x000fe4000f8e0205 */
[----:B------:R-:W-:-:S04]  /*08b0*/  IMAD.WIDE.U32 R20, R21, 0x4, R10 ;  /* 0x0000000415147825 */ /* 0x000fc800078e000a */
[----:B------:R-:W-:Y:S01]  /*08c0*/  IMAD.WIDE.U32 R14, R15, 0x4, R8 ;  /* 0x000000040f0e7825 */ /* 0x000fe200078e0008 */
[----:B------:R-:W-:-:S04]  /*08d0*/  IADD3 R25, PT, PT, R25, UR14, RZ ;  /* 0x0000000e19197c10 */ /* 0x000fc8000fffe0ff */
[----:B--2---:R1:W-:Y:S04]  /*08e0*/  STG.E desc[UR8][R14.64], R19 ;  /* 0x000000130e007986 */ /* 0x0043e8000c101908 */
[----:B------:R-:W2:Y:S01]  /*08f0*/  LDG.E R21, desc[UR8][R20.64] ;  /* 0x0000000814157981 */ /* 0x000ea2000c1e1900 */
[----:B------:R-:W-:Y:S01]  /*0900*/  IMAD R4, R25, UR13, R0 ;  /* 0x0000000d19047c24 */ /* 0x000fe2000f8e0200 */
[----:B0-----:R-:W-:-:S03]  /*0910*/  IADD3 R17, PT, PT, R13, 0x3, RZ ;  /* 0x000000030d117810 */ /* 0x001fc60007ffe0ff */
[----:B------:R-:W-:Y:S02]  /*0920*/  IMAD R13, R4, UR12, R5 ;  /* 0x0000000c040d7c24 */ /* 0x000fe4000f8e0205 */
[----:B------:R-:W-:-:S04]  /*0930*/  IMAD.WIDE.U32 R10, R17, 0x4, R10 ;  /* 0x00000004110a7825 */ /* 0x000fc800078e000a */
[----:B------:R-:W-:Y:S01]  /*0940*/  IMAD.WIDE.U32 R12, R13, 0x4, R8 ;  /* 0x000000040d0c7825 */ /* 0x000fe200078e0008 */
[----:B------:R-:W-:-:S04]  /*0950*/  IADD3 R25, PT, PT, R25, UR14, RZ ;  /* 0x0000000e19197c10 */ /* 0x000fc8000fffe0ff */
[----:B--2---:R0:W-:Y:S04]  /*0960*/  STG.E desc[UR8][R12.64], R21 ;  /* 0x000000150c007986 */ /* 0x0041e8000c101908 */
[----:B------:R-:W2:Y:S01]  /*0970*/  LDG.E R11, desc[UR8][R10.64] ;  /* 0x000000080a0b7981 */ /* 0x000ea2000c1e1900 */
[----:B------:R-:W-:Y:S01]  /*0980*/  IMAD R4, R25, UR13, R0 ;  /* 0x0000000d19047c24 */ /* 0x000fe2000f8e0200 */
[----:B------:R-:W-:-:S03]  /*0990*/  IADD3 R2, PT, PT, R2, 0x4, RZ ;  /* 0x0000000402027810 */ /* 0x000fc60007ffe0ff */
[----:B-1----:R-:W-:-:S04]  /*09a0*/  IMAD R15, R4, UR12, R5 ;  /* 0x0000000c040f7c24 */ /* 0x002fc8000f8e0205 */
[----:B------:R-:W-:-:S05]  /*09b0*/  IMAD.WIDE.U32 R8, R15, 0x4, R8 ;  /* 0x000000040f087825 */ /* 0x000fca00078e0008 */
[----:B--2---:R0:W-:Y:S02]  /*09c0*/  STG.E desc[UR8][R8.64], R11 ;  /* 0x0000000b08007986 */ /* 0x0041e4000c101908 */
.L_x_2:
[----:B------:R-:W-:-:S13]  /*09d0*/  ISETP.NE.AND P0, PT, RZ, UR4, PT ;  /* 0x00000004ff007c0c */ /* 0x000fda000bf05270 */
[----:B------:R-:W-:Y:S05]  /*09e0*/  @!P0 EXIT ;  /* 0x000000000000894d */ /* 0x000fea0003800000 */
[----:B------:R-:W-:-:S09]  /*09f0*/  UISETP.NE.AND UP0, UPT, UR4, 0x1, UPT ;  /* 0x000000010400788c */ /* 0x000fd2000bf05270 */
[----:B------:R-:W-:Y:S05]  /*0a00*/  BRA.U !UP0, `(.L_x_3) ;  /* 0x00000001084c7547 */ /* 0x000fea000b800000 */
[----:B0-----:R-:W0:Y:S01]  /*0a10*/  LDC.64 R10, c[0x0][0x388] ;  /* 0x0000e200ff0a7b82 */ /* 0x001e220000000a00 */
[----:B------:R-:W-:-:S07]  /*0a20*/  IMAD R15, R7, UR15, R2 ;  /* 0x0000000f070f7c24 */ /* 0x000fce000f8e0202 */
[----:B------:R-:W2:Y:S01]  /*0a30*/  LDC.64 R8, c[0x0][0x380] ;  /* 0x0000e000ff087b82 */ /* 0x000ea20000000a00 */
[----:B0-----:R-:W-:-:S06]  /*0a40*/  IMAD.WIDE.U32 R12, R15, 0x4, R10 ;  /* 0x000000040f0c7825 */ /* 0x001fcc00078e000a */
[----:B------:R-:W3:Y:S01]  /*0a50*/  LDG.E R13, desc[UR8][R12.64] ;  /* 0x000000080c0d7981 */ /* 0x000ee2000c1e1900 */
[----:B------:R-:W-:Y:S01]  /*0a60*/  IMAD R17, R2, UR14, R3 ;  /* 0x0000000e02117c24 */ /* 0x000fe2000f8e0203 */
[----:B-1----:R-:W-:-:S03]  /*0a70*/  IADD3 R19, PT, PT, R15, 0x1, RZ ;  /* 0x000000010f137810 */ /* 0x002fc60007ffe0ff */
[----:B------:R-:W-:Y:S02]  /*0a80*/  IMAD R4, R17, UR13, R0 ;  /* 0x0000000d11047c24 */ /* 0x000fe4000f8e0200 */
[----:B------:R-:W-:-:S04]  /*0a90*/  IMAD.WIDE.U32 R10, R19, 0x4, R10 ;  /* 0x00000004130a7825 */ /* 0x000fc800078e000a */
[----:B------:R-:W-:-:S04]  /*0aa0*/  IMAD R15, R4, UR12, R5 ;  /* 0x0000000c040f7c24 */ /* 0x000fc8000f8e0205 */
[----:B--2---:R-:W-:Y:S01]  /*0ab0*/  IMAD.WIDE.U32 R14, R15, 0x4, R8 ;  /* 0x000000040f0e7825 */ /* 0x004fe200078e0008 */
[----:B------:R-:W-:-:S04]  /*0ac0*/  IADD3 R17, PT, PT, R17, UR14, RZ ;  /* 0x0000000e11117c10 */ /* 0x000fc8000fffe0ff */
[----:B---3--:R2:W-:Y:S04]  /*0ad0*/  STG.E desc[UR8][R14.64], R13 ;  /* 0x0000000d0e007986 */ /* 0x0085e8000c101908 */
[----:B------:R-:W3:Y:S01]  /*0ae0*/  LDG.E R11, desc[UR8][R10.64] ;  /* 0x000000080a0b7981 */ /* 0x000ee2000c1e1900 */
[----:B------:R-:W-:Y:S01]  /*0af0*/  IMAD R4, R17, UR13, R0 ;  /* 0x0000000d11047c24 */ /* 0x000fe2000f8e0200 */
[----:B------:R-:W-:-:S03]  /*0b00*/  IADD3 R2, PT, PT, R2, 0x2, RZ ;  /* 0x0000000202027810 */ /* 0x000fc60007ffe0ff */
[----:B------:R-:W-:-:S04]  /*0b10*/  IMAD R17, R4, UR12, R5 ;  /* 0x0000000c04117c24 */ /* 0x000fc8000f8e0205 */
[----:B------:R-:W-:-:S05]  /*0b20*/  IMAD.WIDE.U32 R8, R17, 0x4, R8 ;  /* 0x0000000411087825 */ /* 0x000fca00078e0008 */
[----:B---3--:R2:W-:Y:S02]  /*0b30*/  STG.E desc[UR8][R8.64], R11 ;  /* 0x0000000b08007986 */ /* 0x0085e4000c101908 */
.L_x_3:
[----:B------:R-:W-:-:S04]  /*0b40*/  ULOP3.LUT UR4, UR15, 0x1, URZ, 0xc0, !UPT ;  /* 0x000000010f047892 */ /* 0x000fc8000f8ec0ff */
[----:B------:R-:W-:-:S06]  /*0b50*/  UISETP.NE.U32.AND UP0, UPT, UR4, 0x1, UPT ;  /* 0x000000010400788c */ /* 0x000fcc000bf05070 */
[----:B------:R-:W-:-:S13]  /*0b60*/  PLOP3.LUT P0, PT, PT, PT, UP0, 0x80, 0x8 ;  /* 0x000000000008781c */ /* 0x000fda0003f0f008 */
[----:B------:R-:W-:Y:S05]  /*0b70*/  @P0 EXIT ;  /* 0x000000000000094d */ /* 0x000fea0003800000 */
[----:B0-2---:R-:W0:Y:S01]  /*0b80*/  LDC.64 R8, c[0x0][0x388] ;  /* 0x0000e200ff087b82 */ /* 0x005e220000000a00 */
[----:B------:R-:W-:-:S04]  /*0b90*/  IMAD R7, R7, UR15, R2 ;  /* 0x0000000f07077c24 */ /* 0x000fc8000f8e0202 */
[----:B0-----:R-:W-:-:S03]  /*0ba0*/  IMAD.WIDE.U32 R6, R7, 0x4, R8 ;  /* 0x0000000407067825 */ /* 0x001fc600078e0008 */
[----:B------:R-:W0:Y:S03]  /*0bb0*/  LDC.64 R8, c[0x0][0x380] ;  /* 0x0000e000ff087b82 */ /* 0x000e260000000a00 */
[----:B------:R-:W2:Y:S01]  /*0bc0*/  LDG.E R7, desc[UR8][R6.64] ;  /* 0x0000000806077981 */ /* 0x000ea2000c1e1900 */
[----:B------:R-:W-:-:S04]  /*0bd0*/  IMAD R3, R2, UR14, R3 ;  /* 0x0000000e02037c24 */ /* 0x000fc8000f8e0203 */
[----:B------:R-:W-:-:S04]  /*0be0*/  IMAD R0, R3, UR13, R0 ;  /* 0x0000000d03007c24 */ /* 0x000fc8000f8e0200 */
[----:B------:R-:W-:-:S04]  /*0bf0*/  IMAD R3, R0, UR12, R5 ;  /* 0x0000000c00037c24 */ /* 0x000fc8000f8e0205 */
[----:B0-----:R-:W-:-:S05]  /*0c00*/  IMAD.WIDE.U32 R2, R3, 0x4, R8 ;  /* 0x0000000403027825 */ /* 0x001fca00078e0008 */
[----:B--2---:R-:W-:Y:S01]  /*0c10*/  STG.E desc[UR8][R2.64], R7 ;  /* 0x0000000702007986 */ /* 0x004fe2000c101908 */
[----:B------:R-:W-:Y:S05]  /*0c20*/  EXIT ;  /* 0x000000000000794d */ /* 0x000fea0003800000 */
.L_x_4:
[----:B------:R-:W-:-:S00]  /*0c30*/  BRA `(.L_x_4) ;  /* 0xfffffffc00fc7947 */ /* 0x000fc0000383ffff */
[----:B------:R-:W-:-:S00]  /*0c40*/  NOP ;  /* 0x0000000000007918 */ /* 0x000fc00000000000 */
        /* <DEDUP_REMOVED lines=11> */
.L_x_5:


//--------------------- .nv.shared.reserved.0     --------------------------
	.section	.nv.shared.reserved.0,"aw",@nobits
	.weak		__nv_reservedSMEM_offset_0_alias
	.size		__nv_reservedSMEM_offset_0_alias, 0, 64
	.other		__nv_reservedSMEM_offset_0_alias,@"STO_CUDA_RESERVED_SHARED STV_DEFAULT"
__nv_reservedSMEM_offset_0_alias:
	.zero		0
	.zero		64


//--------------------- .nv.constant0._Z9transposePfS_jjjj --------------------------
	.section	.nv.constant0._Z9transposePfS_jjjj,"a",@progbits
	.sectionflags	@""
	.align	4
.nv.constant0._Z9transposePfS_jjjj:
	.zero		928


//--------------------- SYMBOLS --------------------------

	.type		.nv.reservedSmem.offset0,@object
	.size		.nv.reservedSmem.offset0,0x4
